//
// Generated by NVIDIA NVVM Compiler
//
// Compiler Build ID: CL-36424714
// Cuda compilation tools, release 13.0, V13.0.88
// Based on NVVM 20.0.0
//

.version 9.0
.target sm_100
.address_size 64

	// .globl	_Z2piPd

.visible .entry _Z2piPd(
	.param .u64 .ptr .align 1 _Z2piPd_param_0
)
{
	.reg .pred 	%p<6>;
	.reg .b32 	%r<11>;
	.reg .b64 	%rd<37>;
	.reg .b64 	%fd<9>;

	ld.param.u64 	%rd19, [_Z2piPd_param_0];
	mov.u32 	%r1, %tid.x;
	mov.u32 	%r2, %ctaid.x;
	mov.u32 	%r3, %ntid.x;
	mad.lo.s32 	%r4, %r2, %r3, %r1;
	mov.u32 	%r5, %nctaid.x;
	mul.lo.s32 	%r6, %r5, %r3;
	cvt.s64.s32 	%rd1, %r4;
	cvt.s64.s32 	%rd2, %r6;
	add.s64 	%rd20, %rd2, %rd1;
	sub.s64 	%rd3, 4999999999, %rd20;
	or.b64  	%rd21, %rd3, %rd2;
	and.b64  	%rd22, %rd21, -4294967296;
	setp.ne.s64 	%p1, %rd22, 0;
	@%p1 bra 	$L__BB0_2;
	cvt.u32.u64 	%r7, %rd2;
	cvt.u32.u64 	%r8, %rd3;
	div.u32 	%r9, %r8, %r7;
	cvt.u64.u32 	%rd30, %r9;
	bra.uni 	$L__BB0_3;
$L__BB0_2:
	div.u64 	%rd30, %rd3, %rd2;
$L__BB0_3:
	and.b64  	%rd7, %rd30, 3;
	setp.eq.s64 	%p2, %rd7, 2;
	mov.u64 	%rd33, %rd1;
	@%p2 bra 	$L__BB0_6;
	mov.b64 	%rd32, 0;
	mov.u64 	%rd33, %rd1;
$L__BB0_5:
	.pragma "nounroll";
	mov.u64 	%rd36, %rd33;
	add.s64 	%rd33, %rd36, %rd2;
	add.s64 	%rd32, %rd32, 1;
	xor.b64  	%rd25, %rd7, %rd32;
	setp.ne.s64 	%p3, %rd25, 2;
	@%p3 bra 	$L__BB0_5;
$L__BB0_6:
	setp.lt.u64 	%p4, %rd30, 2;
	@%p4 bra 	$L__BB0_9;
	shl.b64 	%rd26, %rd2, 1;
	add.s64 	%rd14, %rd26, %rd2;
$L__BB0_8:
	add.s64 	%rd36, %rd33, %rd14;
	add.s64 	%rd33, %rd36, %rd2;
	setp.lt.s64 	%p5, %rd33, 5000000000;
	@%p5 bra 	$L__BB0_8;
$L__BB0_9:
	cvt.rn.f64.s64 	%fd1, %rd36;
	add.f64 	%fd2, %fd1, 0d3FE0000000000000;
	mul.f64 	%fd3, %fd2, 0d3DEB7CDFD9D7BDBB;
	fma.rn.f64 	%fd4, %fd3, %fd3, 0d3FF0000000000000;
	mul.f64 	%fd5, %fd4, 0d41F2A05F20000000;
	mov.f64 	%fd6, 0d4010000000000000;
	div.rn.f64 	%fd7, %fd6, %fd5;
	cvt.rzi.s32.f64 	%r10, %fd7;
	cvta.to.global.u64 	%rd27, %rd19;
	cvt.rn.f64.s32 	%fd8, %r10;
	shl.b64 	%rd28, %rd1, 3;
	add.s64 	%rd29, %rd27, %rd28;
	st.global.f64 	[%rd29], %fd8;
	ret;

}


// ===== COMPILED SASS (sm_100) =====

	.target	sm_100

	.elftype	@"ET_EXEC"


//--------------------- .note.nv.tkinfo           --------------------------
	.section	.note.nv.tkinfo,"",@"SHT_NOTE"
	.sectionflags	@"SHF_NOTE_NV_TKINFO"
	.tkinfo
        /*0018*/ 	.word	0x00000002
        /*0030*/ 	.string	""
        /*0030*/ 	.string	"ptxas"
        /*0030*/ 	.string	"Cuda compilation tools, release 13.0, V13.0.88"
        /*0030*/ 	.string	"Build cuda_13.0.r13.0/compiler.36424714_0"
        /*0030*/ 	.string	"-arch sm_100 -m 64 "



//--------------------- .note.nv.cuinfo           --------------------------
	.section	.note.nv.cuinfo,"",@"SHT_NOTE"
	.sectionflags	@"SHF_NOTE_NV_CUINFO"
        /*0018*/ 	.short	0x0002
        /*001a*/ 	.short	0x0064
        /*001c*/ 	.short	0x0082
	.zero		2


//--------------------- .nv.info                  --------------------------
	.section	.nv.info,"",@"SHT_CUDA_INFO"
	.align	4


	//----- nvinfo : EIATTR_REGCOUNT
	.align		4
        /*0000*/ 	.byte	0x04, 0x2f
        /*0002*/ 	.short	(.L_1 - .L_0)
	.align		4
.L_0:
        /*0004*/ 	.word	index@(_Z2piPd)
        /*0008*/ 	.word	0x00000016


	//----- nvinfo : EIATTR_FRAME_SIZE
	.align		4
.L_1:
        /*000c*/ 	.byte	0x04, 0x11
        /*000e*/ 	.short	(.L_3 - .L_2)
	.align		4
.L_2:
        /*0010*/ 	.word	index@($__internal_1_$__cuda_sm20_div_u64)
        /*0014*/ 	.word	0x00000000


	//----- nvinfo : EIATTR_FRAME_SIZE
	.align		4
.L_3:
        /*0018*/ 	.byte	0x04, 0x11
        /*001a*/ 	.short	(.L_5 - .L_4)
	.align		4
.L_4:
        /*001c*/ 	.word	index@($__internal_0_$__cuda_sm20_div_rn_f64_full)
        /*0020*/ 	.word	0x00000000


	//----- nvinfo : EIATTR_FRAME_SIZE
	.align		4
.L_5:
        /*0024*/ 	.byte	0x04, 0x11
        /*0026*/ 	.short	(.L_7 - .L_6)
	.align		4
.L_6:
        /*0028*/ 	.word	index@(_Z2piPd)
        /*002c*/ 	.word	0x00000000


	//----- nvinfo : EIATTR_MIN_STACK_SIZE
	.align		4
.L_7:
        /*0030*/ 	.byte	0x04, 0x12
        /*0032*/ 	.short	(.L_9 - .L_8)
	.align		4
.L_8:
        /*0034*/ 	.word	index@(_Z2piPd)
        /*0038*/ 	.word	0x00000000
.L_9:


//--------------------- .nv.compat                --------------------------
	.section	.nv.compat,"",@"SHT_CUDA_COMPAT_INFO"
	.align	4
        /*0000*/ 	.byte	0x02, 0x09, 0x00, 0x00, 0x02, 0x02, 0x01, 0x00, 0x02, 0x05, 0x05, 0x00, 0x03, 0x07, 0x01, 0x01
        /*0010*/ 	.byte	0x02, 0x03, 0x00, 0x00, 0x02, 0x06, 0x01, 0x00, 0x04, 0x0b, 0x08, 0x00, 0x01, 0x00, 0x00, 0x00
        /*0020*/ 	.byte	0x00, 0x00, 0x00, 0x00


//--------------------- .nv.info._Z2piPd          --------------------------
	.section	.nv.info._Z2piPd,"",@"SHT_CUDA_INFO"
	.sectionflags	@""
	.align	4


	//----- nvinfo : EIATTR_CUDA_API_VERSION
	.align		4
        /*0000*/ 	.byte	0x04, 0x37
        /*0002*/ 	.short	(.L_11 - .L_10)
.L_10:
        /*0004*/ 	.word	0x00000082


	//----- nvinfo : EIATTR_KPARAM_INFO
	.align		4
.L_11:
        /*0008*/ 	.byte	0x04, 0x17
        /*000a*/ 	.short	(.L_13 - .L_12)
.L_12:
        /*000c*/ 	.word	0x00000000
        /*0010*/ 	.short	0x0000
        /*0012*/ 	.short	0x0000
        /*0014*/ 	.byte	0x00, 0xf5, 0x21, 0x00


	//----- nvinfo : EIATTR_SPARSE_MMA_MASK
	.align		4
.L_13:
        /*0018*/ 	.byte	0x03, 0x50
        /*001a*/ 	.short	0x0000


	//----- nvinfo : EIATTR_MAXREG_COUNT
	.align		4
        /*001c*/ 	.byte	0x03, 0x1b
        /*001e*/ 	.short	0x00ff


	//----- nvinfo : EIATTR_MERCURY_ISA_VERSION
	.align		4
        /*0020*/ 	.byte	0x03, 0x5f
        /*0022*/ 	.short	0x0101


	//----- nvinfo : EIATTR_VRC_CTA_INIT_COUNT
	.align		4
        /*0024*/ 	.byte	0x02, 0x4a
	.zero		1
	.zero		1


	//----- nvinfo : EIATTR_EXIT_INSTR_OFFSETS
	.align		4
        /*0028*/ 	.byte	0x04, 0x1c
        /*002a*/ 	.short	(.L_15 - .L_14)


	//   ....[0]....
.L_14:
        /*002c*/ 	.word	0x00000770


	//----- nvinfo : EIATTR_CRS_STACK_SIZE
	.align		4
.L_15:
        /*0030*/ 	.byte	0x04, 0x1e
        /*0032*/ 	.short	(.L_17 - .L_16)
.L_16:
        /*0034*/ 	.word	0x00000000


	//----- nvinfo : EIATTR_CBANK_PARAM_SIZE
	.align		4
.L_17:
        /*0038*/ 	.byte	0x03, 0x19
        /*003a*/ 	.short	0x0008


	//----- nvinfo : EIATTR_PARAM_CBANK
	.align		4
        /*003c*/ 	.byte	0x04, 0x0a
        /*003e*/ 	.short	(.L_19 - .L_18)
	.align		4
.L_18:
        /*0040*/ 	.word	index@(.nv.constant0._Z2piPd)
        /*0044*/ 	.short	0x0380
        /*0046*/ 	.short	0x0008


	//----- nvinfo : EIATTR_SW_WAR
	.align		4
.L_19:
        /*0048*/ 	.byte	0x04, 0x36
        /*004a*/ 	.short	(.L_21 - .L_20)
.L_20:
        /*004c*/ 	.word	0x00000008
.L_21:


//--------------------- .nv.callgraph             --------------------------
	.section	.nv.callgraph,"",@"SHT_CUDA_CALLGRAPH"
	.align	4
	.sectionentsize	8
	.align		4
        /*0000*/ 	.word	0x00000000
	.align		4
        /*0004*/ 	.word	0xffffffff
	.align		4
        /*0008*/ 	.word	0x00000000
	.align		4
        /*000c*/ 	.word	0xfffffffe
	.align		4
        /*0010*/ 	.word	0x00000000
	.align		4
        /*0014*/ 	.word	0xfffffffd
	.align		4
        /*0018*/ 	.word	0x00000000
	.align		4
        /*001c*/ 	.word	0xfffffffc


//--------------------- .text._Z2piPd             --------------------------
	.section	.text._Z2piPd,"ax",@progbits
	.align	128
        .global         _Z2piPd
        .type           _Z2piPd,@function
        .size           _Z2piPd,(.L_x_19 - _Z2piPd)
        .other          _Z2piPd,@"STO_CUDA_ENTRY STV_DEFAULT"
_Z2piPd:
.text._Z2piPd:
[----:B------:R-:W-:Y:S01]  /*0000*/  LDC R1, c[0x0][0x37c] ;  /* 0x0000df00ff017b82 */ /* 0x000fe20000000800 */
[----:B------:R-:W0:Y:S07]  /*0010*/  S2R R0, SR_TID.X ;  /* 0x0000000000007919 */ /* 0x000e2e0000002100 */
[----:B------:R-:W0:Y:S01]  /*0020*/  S2UR UR4, SR_CTAID.X ;  /* 0x00000000000479c3 */ /* 0x000e220000002500 */
[----:B------:R-:W-:Y:S07]  /*0030*/  BSSY.RECONVERGENT B0, `(.L_x_0) ;  /* 0x0000024000007945 */ /* 0x000fee0003800200 */
[----:B------:R-:W0:Y:S01]  /*0040*/  LDC R3, c[0x0][0x360] ;  /* 0x0000d800ff037b82 */ /* 0x000e220000000800 */
[----:B------:R-:W1:Y:S01]  /*0050*/  LDCU UR5, c[0x0][0x370] ;  /* 0x00006e00ff0577ac */ /* 0x000e620008000800 */
[----:B0-----:R-:W-:-:S02]  /*0060*/  IMAD R0, R3, UR4, R0 ;  /* 0x0000000403007c24 */ /* 0x001fc4000f8e0200 */
[----:B-1----:R-:W-:-:S03]  /*0070*/  IMAD R2, R3, UR5, RZ ;  /* 0x0000000503027c24 */ /* 0x002fc6000f8e02ff */
[----:B------:R-:W-:Y:S02]  /*0080*/  SHF.R.S32.HI R5, RZ, 0x1f, R0 ;  /* 0x0000001fff057819 */ /* 0x000fe40000011400 */
[----:B------:R-:W-:Y:S02]  /*0090*/  SHF.R.S32.HI R3, RZ, 0x1f, R2 ;  /* 0x0000001fff037819 */ /* 0x000fe40000011402 */
[----:B------:R-:W-:-:S04]  /*00a0*/  IADD3 R7, P0, P1, -R2, 0x2a05f1ff, -R0 ;  /* 0x2a05f1ff02077810 */ /* 0x000fc8000791e900 */
[----:B------:R-:W-:-:S04]  /*00b0*/  IADD3.X R4, PT, PT, ~R3, 0x1, ~R5, P0, P1 ;  /* 0x0000000103047810 */ /* 0x000fc800007e2d05 */
[----:B------:R-:W-:-:S04]  /*00c0*/  LOP3.LUT R6, R4, R3, RZ, 0xfc, !PT ;  /* 0x0000000304067212 */ /* 0x000fc800078efcff */
[----:B------:R-:W-:-:S13]  /*00d0*/  ISETP.NE.U32.AND P0, PT, R6, RZ, PT ;  /* 0x000000ff0600720c */ /* 0x000fda0003f05070 */
[----:B------:R-:W-:Y:S05]  /*00e0*/  @P0 BRA `(.L_x_1) ;  /* 0x0000000000500947 */ /* 0x000fea0003800000 */
[----:B------:R-:W0:Y:S01]  /*00f0*/  I2F.U32.RP R4, R2 ;  /* 0x0000000200047306 */ /* 0x000e220000209000 */
[----:B------:R-:W-:Y:S01]  /*0100*/  IMAD.MOV R11, RZ, RZ, -R2 ;  /* 0x000000ffff0b7224 */ /* 0x000fe200078e0a02 */
[----:B------:R-:W-:-:S06]  /*0110*/  ISETP.NE.U32.AND P2, PT, R2, RZ, PT ;  /* 0x000000ff0200720c */ /* 0x000fcc0003f45070 */
[----:B0-----:R-:W0:Y:S02]  /*0120*/  MUFU.RCP R4, R4 ;  /* 0x0000000400047308 */ /* 0x001e240000001000 */
[----:B0-----:R-:W-:-:S06]  /*0130*/  VIADD R8, R4, 0xffffffe ;  /* 0x0ffffffe04087836 */ /* 0x001fcc0000000000 */
[----:B------:R0:W1:Y:S02]  /*0140*/  F2I.FTZ.U32.TRUNC.NTZ R9, R8 ;  /* 0x0000000800097305 */ /* 0x000064000021f000 */
[----:B0-----:R-:W-:Y:S02]  /*0150*/  IMAD.MOV.U32 R8, RZ, RZ, RZ ;  /* 0x000000ffff087224 */ /* 0x001fe400078e00ff */
[----:B-1----:R-:W-:-:S04]  /*0160*/  IMAD R11, R11, R9, RZ ;  /* 0x000000090b0b7224 */ /* 0x002fc800078e02ff */
[----:B------:R-:W-:-:S06]  /*0170*/  IMAD.HI.U32 R6, R9, R11, R8 ;  /* 0x0000000b09067227 */ /* 0x000fcc00078e0008 */
[----:B------:R-:W-:-:S04]  /*0180*/  IMAD.HI.U32 R6, R6, R7, RZ ;  /* 0x0000000706067227 */ /* 0x000fc800078e00ff */
[----:B------:R-:W-:-:S04]  /*0190*/  IMAD.MOV R9, RZ, RZ, -R6 ;  /* 0x000000ffff097224 */ /* 0x000fc800078e0a06 */
[----:B------:R-:W-:-:S05]  /*01a0*/  IMAD R7, R2, R9, R7 ;  /* 0x0000000902077224 */ /* 0x000fca00078e0207 */
[----:B------:R-:W-:-:S13]  /*01b0*/  ISETP.GE.U32.AND P0, PT, R7, R2, PT ;  /* 0x000000020700720c */ /* 0x000fda0003f06070 */
[----:B------:R-:W-:Y:S02]  /*01c0*/  @P0 IMAD.IADD R7, R7, 0x1, -R2 ;  /* 0x0000000107070824 */ /* 0x000fe400078e0a02 */
[----:B------:R-:W-:-:S03]  /*01d0*/  @P0 VIADD R6, R6, 0x1 ;  /* 0x0000000106060836 */ /* 0x000fc60000000000 */
[----:B------:R-:W-:Y:S01]  /*01e0*/  ISETP.GE.U32.AND P1, PT, R7, R2, PT ;  /* 0x000000020700720c */ /* 0x000fe20003f26070 */
[----:B------:R-:W-:-:S12]  /*01f0*/  IMAD.MOV.U32 R7, RZ, RZ, RZ ;  /* 0x000000ffff077224 */ /* 0x000fd800078e00ff */
[----:B------:R-:W-:Y:S01]  /*0200*/  @P1 VIADD R6, R6, 0x1 ;  /* 0x0000000106061836 */ /* 0x000fe20000000000 */
[----:B------:R-:W-:Y:S01]  /*0210*/  @!P2 LOP3.LUT R6, RZ, R2, RZ, 0x33, !PT ;  /* 0x00000002ff06a212 */ /* 0x000fe200078e33ff */
[----:B------:R-:W-:Y:S06]  /*0220*/  BRA `(.L_x_2) ;  /* 0x0000000000107947 */ /* 0x000fec0003800000 */
.L_x_1:
[----:B------:R-:W-:-:S07]  /*0230*/  MOV R6, 0x250 ;  /* 0x0000025000067802 */ /* 0x000fce0000000f00 */
[----:B------:R-:W-:Y:S05]  /*0240*/  CALL.REL.NOINC `($__internal_1_$__cuda_sm20_div_u64) ;  /* 0x0000000800847944 */ /* 0x000fea0003c00000 */
[----:B------:R-:W-:Y:S01]  /*0250*/  IMAD.MOV.U32 R6, RZ, RZ, R4 ;  /* 0x000000ffff067224 */ /* 0x000fe200078e0004 */
[----:B------:R-:W-:-:S07]  /*0260*/  MOV R7, R9 ;  /* 0x0000000900077202 */ /* 0x000fce0000000f00 */
.L_x_2:
[----:B------:R-:W-:Y:S05]  /*0270*/  BSYNC.RECONVERGENT B0 ;  /* 0x0000000000007941 */ /* 0x000fea0003800200 */
.L_x_0:
[----:B------:R-:W-:Y:S01]  /*0280*/  LOP3.LUT R10, R6, 0x3, RZ, 0xc0, !PT ;  /* 0x00000003060a7812 */ /* 0x000fe200078ec0ff */
[----:B------:R-:W-:Y:S01]  /*0290*/  BSSY.RECONVERGENT B0, `(.L_x_3) ;  /* 0x0000018000007945 */ /* 0x000fe20003800200 */
[----:B------:R-:W-:Y:S02]  /*02a0*/  IMAD.MOV.U32 R13, RZ, RZ, R0 ;  /* 0x000000ffff0d7224 */ /* 0x000fe400078e0000 */
[----:B------:R-:W-:Y:S01]  /*02b0*/  ISETP.NE.U32.AND P0, PT, R10, 0x2, PT ;  /* 0x000000020a00780c */ /* 0x000fe20003f05070 */
[----:B------:R-:W-:-:S03]  /*02c0*/  IMAD.MOV.U32 R12, RZ, RZ, R5 ;  /* 0x000000ffff0c7224 */ /* 0x000fc600078e0005 */
[----:B------:R-:W-:-:S13]  /*02d0*/  ISETP.NE.AND.EX P0, PT, RZ, RZ, PT, P0 ;  /* 0x000000ffff00720c */ /* 0x000fda0003f05300 */
[----:B------:R-:W-:Y:S05]  /*02e0*/  @!P0 BRA `(.L_x_4) ;  /* 0x0000000000488947 */ /* 0x000fea0003800000 */
[----:B------:R-:W-:Y:S01]  /*02f0*/  BSSY.RECONVERGENT B1, `(.L_x_5) ;  /* 0x000000f000017945 */ /* 0x000fe20003800200 */
[----:B------:R-:W-:Y:S02]  /*0300*/  IMAD.MOV.U32 R9, RZ, RZ, RZ ;  /* 0x000000ffff097224 */ /* 0x000fe400078e00ff */
[----:B------:R-:W-:Y:S02]  /*0310*/  IMAD.MOV.U32 R11, RZ, RZ, RZ ;  /* 0x000000ffff0b7224 */ /* 0x000fe400078e00ff */
[----:B------:R-:W-:Y:S02]  /*0320*/  IMAD.MOV.U32 R13, RZ, RZ, R0 ;  /* 0x000000ffff0d7224 */ /* 0x000fe400078e0000 */
[----:B------:R-:W-:-:S07]  /*0330*/  IMAD.MOV.U32 R12, RZ, RZ, R5 ;  /* 0x000000ffff0c7224 */ /* 0x000fce00078e0005 */
.L_x_6:
[----:B------:R-:W-:Y:S02]  /*0340*/  IADD3 R9, P0, PT, R9, 0x1, RZ ;  /* 0x0000000109097810 */ /* 0x000fe40007f1e0ff */
[----:B------:R-:W-:Y:S02]  /*0350*/  MOV R8, R12 ;  /* 0x0000000c00087202 */ /* 0x000fe40000000f00 */
[----:B------:R-:W-:Y:S01]  /*0360*/  LOP3.LUT R4, R10, R9, RZ, 0x3c, !PT ;  /* 0x000000090a047212 */ /* 0x000fe200078e3cff */
[----:B------:R-:W-:-:S03]  /*0370*/  IMAD.X R11, RZ, RZ, R11, P0 ;  /* 0x000000ffff0b7224 */ /* 0x000fc600000e060b */
[----:B------:R-:W-:Y:S01]  /*0380*/  ISETP.NE.U32.AND P0, PT, R4, 0x2, PT ;  /* 0x000000020400780c */ /* 0x000fe20003f05070 */
[----:B------:R-:W-:Y:S01]  /*0390*/  IMAD.MOV.U32 R4, RZ, RZ, R13 ;  /* 0x000000ffff047224 */ /* 0x000fe200078e000d */
[----:B------:R-:W-:Y:S02]  /*03a0*/  IADD3 R13, P1, PT, R2, R13, RZ ;  /* 0x0000000d020d7210 */ /* 0x000fe40007f3e0ff */
[----:B------:R-:W-:-:S03]  /*03b0*/  ISETP.NE.AND.EX P0, PT, R11, RZ, PT, P0 ;  /* 0x000000ff0b00720c */ /* 0x000fc60003f05300 */
[----:B------:R-:W-:-:S10]  /*03c0*/  IMAD.X R12, R3, 0x1, R12, P1 ;  /* 0x00000001030c7824 */ /* 0x000fd400008e060c */
[----:B------:R-:W-:Y:S05]  /*03d0*/  @P0 BRA `(.L_x_6) ;  /* 0xfffffffc00d80947 */ /* 0x000fea000383ffff */
[----:B------:R-:W-:Y:S05]  /*03e0*/  BSYNC.RECONVERGENT B1 ;  /* 0x0000000000017941 */ /* 0x000fea0003800200 */
.L_x_5:
[----:B------:R-:W-:Y:S02]  /*03f0*/  IMAD.MOV.U32 R10, RZ, RZ, R4 ;  /* 0x000000ffff0a7224 */ /* 0x000fe400078e0004 */
[----:B------:R-:W-:-:S07]  /*0400*/  IMAD.MOV.U32 R11, RZ, RZ, R8 ;  /* 0x000000ffff0b7224 */ /* 0x000fce00078e0008 */
.L_x_4:
[----:B------:R-:W-:Y:S05]  /*0410*/  BSYNC.RECONVERGENT B0 ;  /* 0x0000000000007941 */ /* 0x000fea0003800200 */
.L_x_3:
[----:B------:R-:W-:Y:S01]  /*0420*/  ISETP.GE.U32.AND P0, PT, R6, 0x2, PT ;  /* 0x000000020600780c */ /* 0x000fe20003f06070 */
[----:B------:R-:W-:Y:S03]  /*0430*/  BSSY.RECONVERGENT B0, `(.L_x_7) ;  /* 0x0000010000007945 */ /* 0x000fe60003800200 */
[----:B------:R-:W-:-:S13]  /*0440*/  ISETP.GE.U32.AND.EX P0, PT, R7, RZ, PT, P0 ;  /* 0x000000ff0700720c */ /* 0x000fda0003f06100 */
[----:B------:R-:W-:Y:S05]  /*0450*/  @!P0 BRA `(.L_x_8) ;  /* 0x0000000000348947 */ /* 0x000fea0003800000 */
[C---:B------:R-:W-:Y:S01]  /*0460*/  LEA R6, P0, R2.reuse, R2, 0x1 ;  /* 0x0000000202067211 */ /* 0x040fe200078008ff */
[----:B------:R-:W-:Y:S03]  /*0470*/  BSSY.RECONVERGENT B1, `(.L_x_9) ;  /* 0x0000009000017945 */ /* 0x000fe60003800200 */
[----:B------:R-:W-:-:S09]  /*0480*/  LEA.HI.X R8, R2, R3, R3, 0x1, P0 ;  /* 0x0000000302087211 */ /* 0x000fd200000f0c03 */
.L_x_10:
[----:B------:R-:W-:-:S04]  /*0490*/  IADD3 R7, P0, PT, R13, R6, RZ ;  /* 0x000000060d077210 */ /* 0x000fc80007f1e0ff */
[----:B------:R-:W-:Y:S01]  /*04a0*/  IADD3 R13, P1, PT, R2, R7, RZ ;  /* 0x00000007020d7210 */ /* 0x000fe20007f3e0ff */
[----:B------:R-:W-:-:S03]  /*04b0*/  IMAD.X R4, R12, 0x1, R8, P0 ;  /* 0x000000010c047824 */ /* 0x000fc600000e0608 */
[----:B------:R-:W-:Y:S01]  /*04c0*/  ISETP.GE.U32.AND P0, PT, R13, 0x2a05f200, PT ;  /* 0x2a05f2000d00780c */ /* 0x000fe20003f06070 */
[----:B------:R-:W-:-:S05]  /*04d0*/  IMAD.X R12, R3, 0x1, R4, P1 ;  /* 0x00000001030c7824 */ /* 0x000fca00008e0604 */
[----:B------:R-:W-:-:S13]  /*04e0*/  ISETP.GE.AND.EX P0, PT, R12, 0x1, PT, P0 ;  /* 0x000000010c00780c */ /* 0x000fda0003f06300 */
[----:B------:R-:W-:Y:S05]  /*04f0*/  @!P0 BRA `(.L_x_10) ;  /* 0xfffffffc00e48947 */ /* 0x000fea000383ffff */
[----:B------:R-:W-:Y:S05]  /*0500*/  BSYNC.RECONVERGENT B1 ;  /* 0x0000000000017941 */ /* 0x000fea0003800200 */
.L_x_9:
[----:B------:R-:W-:Y:S02]  /*0510*/  IMAD.MOV.U32 R10, RZ, RZ, R7 ;  /* 0x000000ffff0a7224 */ /* 0x000fe400078e0007 */
[----:B------:R-:W-:-:S07]  /*0520*/  IMAD.MOV.U32 R11, RZ, RZ, R4 ;  /* 0x000000ffff0b7224 */ /* 0x000fce00078e0004 */
.L_x_8:
[----:B------:R-:W-:Y:S05]  /*0530*/  BSYNC.RECONVERGENT B0 ;  /* 0x0000000000007941 */ /* 0x000fea0003800200 */
.L_x_7:
[----:B------:R-:W0:Y:S01]  /*0540*/  I2F.F64.S64 R2, R10 ;  /* 0x0000000a00027312 */ /* 0x000e220000301c00 */
[----:B------:R-:W-:Y:S01]  /*0550*/  UMOV UR4, 0xd9d7bdbb ;  /* 0xd9d7bdbb00047882 */ /* 0x000fe20000000000 */
[----:B------:R-:W-:Y:S01]  /*0560*/  UMOV UR5, 0x3deb7cdf ;  /* 0x3deb7cdf00057882 */ /* 0x000fe20000000000 */
[----:B------:R-:W-:Y:S01]  /*0570*/  BSSY.RECONVERGENT B0, `(.L_x_11) ;  /* 0x0000019000007945 */ /* 0x000fe20003800200 */
[----:B0-----:R-:W-:-:S08]  /*0580*/  DADD R2, R2, 0.5 ;  /* 0x3fe0000002027429 */ /* 0x001fd00000000000 */
[----:B------:R-:W-:Y:S01]  /*0590*/  DMUL R2, R2, UR4 ;  /* 0x0000000402027c28 */ /* 0x000fe20008000000 */
[----:B------:R-:W-:Y:S01]  /*05a0*/  UMOV UR4, 0x20000000 ;  /* 0x2000000000047882 */ /* 0x000fe20000000000 */
[----:B------:R-:W-:-:S06]  /*05b0*/  UMOV UR5, 0x41f2a05f ;  /* 0x41f2a05f00057882 */ /* 0x000fcc0000000000 */
[----:B------:R-:W-:Y:S01]  /*05c0*/  DFMA R6, R2, R2, 1 ;  /* 0x3ff000000206742b */ /* 0x000fe20000000002 */
[----:B------:R-:W-:-:S07]  /*05d0*/  IMAD.MOV.U32 R2, RZ, RZ, 0x1 ;  /* 0x00000001ff027424 */ /* 0x000fce00078e00ff */
[----:B------:R-:W-:Y:S01]  /*05e0*/  DMUL R6, R6, UR4 ;  /* 0x0000000406067c28 */ /* 0x000fe20008000000 */
[----:B------:R-:W0:Y:S05]  /*05f0*/  LDCU.64 UR4, c[0x0][0x358] ;  /* 0x00006b00ff0477ac */ /* 0x000e2a0008000a00 */
[----:B------:R-:W1:Y:S02]  /*0600*/  MUFU.RCP64H R3, R7 ;  /* 0x0000000700037308 */ /* 0x000e640000001800 */
[----:B-1----:R-:W-:-:S08]  /*0610*/  DFMA R8, -R6, R2, 1 ;  /* 0x3ff000000608742b */ /* 0x002fd00000000102 */
[----:B------:R-:W-:-:S08]  /*0620*/  DFMA R8, R8, R8, R8 ;  /* 0x000000080808722b */ /* 0x000fd00000000008 */
[----:B------:R-:W-:-:S08]  /*0630*/  DFMA R8, R2, R8, R2 ;  /* 0x000000080208722b */ /* 0x000fd00000000002 */
[----:B------:R-:W-:-:S08]  /*0640*/  DFMA R2, -R6, R8, 1 ;  /* 0x3ff000000602742b */ /* 0x000fd00000000108 */
[----:B------:R-:W-:-:S08]  /*0650*/  DFMA R2, R8, R2, R8 ;  /* 0x000000020802722b */ /* 0x000fd00000000008 */
[----:B------:R-:W-:-:S08]  /*0660*/  DMUL R8, R2, 4 ;  /* 0x4010000002087828 */ /* 0x000fd00000000000 */
[----:B------:R-:W-:-:S08]  /*0670*/  DFMA R10, -R6, R8, 4 ;  /* 0x40100000060a742b */ /* 0x000fd00000000108 */
[----:B------:R-:W-:-:S10]  /*0680*/  DFMA R2, R2, R10, R8 ;  /* 0x0000000a0202722b */ /* 0x000fd40000000008 */
[----:B------:R-:W-:-:S05]  /*0690*/  FFMA R4, RZ, R7, R3 ;  /* 0x00000007ff047223 */ /* 0x000fca0000000003 */
[----:B------:R-:W-:-:S13]  /*06a0*/  FSETP.GT.AND P0, PT, |R4|, 1.469367938527859385e-39, PT ;  /* 0x001000000400780b */ /* 0x000fda0003f04200 */
[----:B0-----:R-:W-:Y:S05]  /*06b0*/  @P0 BRA `(.L_x_12) ;  /* 0x0000000000100947 */ /* 0x001fea0003800000 */
[----:B------:R-:W-:-:S07]  /*06c0*/  MOV R4, 0x6e0 ;  /* 0x000006e000047802 */ /* 0x000fce0000000f00 */
[----:B------:R-:W-:Y:S05]  /*06d0*/  CALL.REL.NOINC `($__internal_0_$__cuda_sm20_div_rn_f64_full) ;  /* 0x0000000000287944 */ /* 0x000fea0003c00000 */
[----:B------:R-:W-:Y:S01]  /*06e0*/  MOV R2, R10 ;  /* 0x0000000a00027202 */ /* 0x000fe20000000f00 */
[----:B------:R-:W-:-:S07]  /*06f0*/  IMAD.MOV.U32 R3, RZ, RZ, R11 ;  /* 0x000000ffff037224 */ /* 0x000fce00078e000b */
.L_x_12:
[----:B------:R-:W-:Y:S05]  /*0700*/  BSYNC.RECONVERGENT B0 ;  /* 0x0000000000007941 */ /* 0x000fea0003800200 */
.L_x_11:
[----:B------:R-:W0:Y:S01]  /*0710*/  F2I.F64.TRUNC R6, R2 ;  /* 0x0000000200067311 */ /* 0x000e22000030d100 */
[----:B------:R-:W1:Y:S07]  /*0720*/  LDCU.64 UR6, c[0x0][0x380] ;  /* 0x00007000ff0677ac */ /* 0x000e6e0008000a00 */
[----:B0-----:R-:W0:Y:S01]  /*0730*/  I2F.F64 R6, R6 ;  /* 0x0000000600067312 */ /* 0x001e220000201c00 */
[----:B-1----:R-:W-:-:S04]  /*0740*/  LEA R4, P0, R0, UR6, 0x3 ;  /* 0x0000000600047c11 */ /* 0x002fc8000f8018ff */
[----:B------:R-:W-:-:S05]  /*0750*/  LEA.HI.X R5, R0, UR7, R5, 0x3, P0 ;  /* 0x0000000700057c11 */ /* 0x000fca00080f1c05 */
[----:B0-----:R-:W-:Y:S01]  /*0760*/  STG.E.64 desc[UR4][R4.64], R6 ;  /* 0x0000000604007986 */ /* 0x001fe2000c101b04 */
[----:B------:R-:W-:Y:S05]  /*0770*/  EXIT ;  /* 0x000000000000794d */ /* 0x000fea0003800000 */
        .weak           $__internal_0_$__cuda_sm20_div_rn_f64_full
        .type           $__internal_0_$__cuda_sm20_div_rn_f64_full,@function
        .size           $__internal_0_$__cuda_sm20_div_rn_f64_full,($__internal_1_$__cuda_sm20_div_u64 - $__internal_0_$__cuda_sm20_div_rn_f64_full)
$__internal_0_$__cuda_sm20_div_rn_f64_full:
[C---:B------:R-:W-:Y:S01]  /*0780*/  FSETP.GEU.AND P0, PT, |R7|.reuse, 1.469367938527859385e-39, PT ;  /* 0x001000000700780b */ /* 0x040fe20003f0e200 */
[----:B------:R-:W-:Y:S01]  /*0790*/  IMAD.MOV.U32 R8, RZ, RZ, 0x1 ;  /* 0x00000001ff087424 */ /* 0x000fe200078e00ff */
[C---:B------:R-:W-:Y:S01]  /*07a0*/  LOP3.LUT R2, R7.reuse, 0x800fffff, RZ, 0xc0, !PT ;  /* 0x800fffff07027812 */ /* 0x040fe200078ec0ff */
[----:B------:R-:W-:Y:S01]  /*07b0*/  IMAD.MOV.U32 R19, RZ, RZ, 0x40100000 ;  /* 0x40100000ff137424 */ /* 0x000fe200078e00ff */
[----:B------:R-:W-:Y:S01]  /*07c0*/  LOP3.LUT R18, R7, 0x7ff00000, RZ, 0xc0, !PT ;  /* 0x7ff0000007127812 */ /* 0x000fe200078ec0ff */
[----:B------:R-:W-:Y:S01]  /*07d0*/  BSSY.RECONVERGENT B1, `(.L_x_13) ;  /* 0x0000045000017945 */ /* 0x000fe20003800200 */
[----:B------:R-:W-:Y:S01]  /*07e0*/  LOP3.LUT R3, R2, 0x3ff00000, RZ, 0xfc, !PT ;  /* 0x3ff0000002037812 */ /* 0x000fe200078efcff */
[----:B------:R-:W-:Y:S01]  /*07f0*/  IMAD.MOV.U32 R2, RZ, RZ, R6 ;  /* 0x000000ffff027224 */ /* 0x000fe200078e0006 */
[----:B------:R-:W-:-:S05]  /*0800*/  ISETP.LE.U32.AND P1, PT, R18, 0x40100000, PT ;  /* 0x401000001200780c */ /* 0x000fca0003f23070 */
[----:B------:R-:W-:-:S06]  /*0810*/  @!P0 DMUL R2, R6, 8.98846567431157953865e+307 ;  /* 0x7fe0000006028828 */ /* 0x000fcc0000000000 */
[----:B------:R-:W0:Y:S04]  /*0820*/  MUFU.RCP64H R9, R3 ;  /* 0x0000000300097308 */ /* 0x000e280000001800 */
[----:B------:R-:W-:Y:S01]  /*0830*/  @!P0 LOP3.LUT R18, R3, 0x7ff00000, RZ, 0xc0, !PT ;  /* 0x7ff0000003128812 */ /* 0x000fe200078ec0ff */
[----:B0-----:R-:W-:-:S08]  /*0840*/  DFMA R10, R8, -R2, 1 ;  /* 0x3ff00000080a742b */ /* 0x001fd00000000802 */
[----:B------:R-:W-:-:S08]  /*0850*/  DFMA R10, R10, R10, R10 ;  /* 0x0000000a0a0a722b */ /* 0x000fd0000000000a */
[----:B------:R-:W-:Y:S01]  /*0860*/  DFMA R8, R8, R10, R8 ;  /* 0x0000000a0808722b */ /* 0x000fe20000000008 */
[----:B------:R-:W-:Y:S02]  /*0870*/  IMAD.MOV.U32 R10, RZ, RZ, 0x1ca00000 ;  /* 0x1ca00000ff0a7424 */ /* 0x000fe400078e00ff */
[----:B------:R-:W-:-:S05]  /*0880*/  VIADD R11, R19, 0xffffffff ;  /* 0xffffffff130b7836 */ /* 0x000fca0000000000 */
[----:B------:R-:W-:Y:S01]  /*0890*/  DFMA R12, R8, -R2, 1 ;  /* 0x3ff00000080c742b */ /* 0x000fe20000000802 */
[----:B------:R-:W-:Y:S02]  /*08a0*/  ISETP.GT.U32.AND P0, PT, R11, 0x7feffffe, PT ;  /* 0x7feffffe0b00780c */ /* 0x000fe40003f04070 */
[----:B------:R-:W-:-:S04]  /*08b0*/  IADD3 R11, PT, PT, R18, -0x1, RZ ;  /* 0xffffffff120b7810 */ /* 0x000fc80007ffe0ff */
[----:B------:R-:W-:Y:S01]  /*08c0*/  ISETP.GT.U32.OR P0, PT, R11, 0x7feffffe, P0 ;  /* 0x7feffffe0b00780c */ /* 0x000fe20000704470 */
[----:B------:R-:W-:Y:S01]  /*08d0*/  DFMA R8, R8, R12, R8 ;  /* 0x0000000c0808722b */ /* 0x000fe20000000008 */
[----:B------:R-:W-:Y:S01]  /*08e0*/  SEL R13, R10, 0x63400000, !P1 ;  /* 0x634000000a0d7807 */ /* 0x000fe20004800000 */
[----:B------:R-:W-:-:S06]  /*08f0*/  IMAD.MOV.U32 R12, RZ, RZ, RZ ;  /* 0x000000ffff0c7224 */ /* 0x000fcc00078e00ff */
[----:B------:R-:W-:-:S08]  /*0900*/  DMUL R14, R8, R12 ;  /* 0x0000000c080e7228 */ /* 0x000fd00000000000 */
[----:B------:R-:W-:-:S08]  /*0910*/  DFMA R16, R14, -R2, R12 ;  /* 0x800000020e10722b */ /* 0x000fd0000000000c */
[----:B------:R-:W-:Y:S01]  /*0920*/  DFMA R8, R8, R16, R14 ;  /* 0x000000100808722b */ /* 0x000fe2000000000e */
[----:B------:R-:W-:Y:S10]  /*0930*/  @P0 BRA `(.L_x_14) ;  /* 0x0000000000740947 */ /* 0x000ff40003800000 */
[----:B------:R-:W-:Y:S01]  /*0940*/  LOP3.LUT R15, R7, 0x7ff00000, RZ, 0xc0, !PT ;  /* 0x7ff00000070f7812 */ /* 0x000fe200078ec0ff */
[----:B------:R-:W-:-:S03]  /*0950*/  IMAD.MOV.U32 R11, RZ, RZ, 0x40100000 ;  /* 0x40100000ff0b7424 */ /* 0x000fc600078e00ff */
[----:B------:R-:W-:Y:S01]  /*0960*/  ISETP.LE.U32.AND P0, PT, R15, 0x40100000, PT ;  /* 0x401000000f00780c */ /* 0x000fe20003f03070 */
[----:B------:R-:W-:-:S03]  /*0970*/  IMAD.MOV R14, RZ, RZ, -R15 ;  /* 0x000000ffff0e7224 */ /* 0x000fc600078e0a0f */
[----:B------:R-:W-:Y:S02]  /*0980*/  SEL R10, R10, 0x63400000, !P0 ;  /* 0x634000000a0a7807 */ /* 0x000fe40004000000 */
[----:B------:R-:W-:Y:S01]  /*0990*/  VIADDMNMX R11, R14, R11, 0xb9600000, !PT ;  /* 0xb96000000e0b7446 */ /* 0x000fe2000780010b */
[----:B------:R-:W-:-:S03]  /*09a0*/  IMAD.MOV.U32 R14, RZ, RZ, RZ ;  /* 0x000000ffff0e7224 */ /* 0x000fc600078e00ff */
[----:B------:R-:W-:-:S05]  /*09b0*/  VIMNMX R11, PT, PT, R11, 0x46a00000, PT ;  /* 0x46a000000b0b7848 */ /* 0x000fca0003fe0100 */
[----:B------:R-:W-:-:S04]  /*09c0*/  IMAD.IADD R16, R11, 0x1, -R10 ;  /* 0x000000010b107824 */ /* 0x000fc800078e0a0a */
[----:B------:R-:W-:-:S06]  /*09d0*/  VIADD R15, R16, 0x7fe00000 ;  /* 0x7fe00000100f7836 */ /* 0x000fcc0000000000 */
[----:B------:R-:W-:-:S10]  /*09e0*/  DMUL R10, R8, R14 ;  /* 0x0000000e080a7228 */ /* 0x000fd40000000000 */
[----:B------:R-:W-:-:S13]  /*09f0*/  FSETP.GTU.AND P0, PT, |R11|, 1.469367938527859385e-39, PT ;  /* 0x001000000b00780b */ /* 0x000fda0003f0c200 */
[----:B------:R-:W-:Y:S05]  /*0a00*/  @P0 BRA `(.L_x_15) ;  /* 0x0000000000840947 */ /* 0x000fea0003800000 */
[----:B------:R-:W-:Y:S01]  /*0a10*/  DFMA R2, R8, -R2, R12 ;  /* 0x800000020802722b */ /* 0x000fe2000000000c */
[----:B------:R-:W-:-:S09]  /*0a20*/  IMAD.MOV.U32 R14, RZ, RZ, RZ ;  /* 0x000000ffff0e7224 */ /* 0x000fd200078e00ff */
[C---:B------:R-:W-:Y:S02]  /*0a30*/  FSETP.NEU.AND P0, PT, R3.reuse, RZ, PT ;  /* 0x000000ff0300720b */ /* 0x040fe40003f0d000 */
[----:B------:R-:W-:-:S04]  /*0a40*/  LOP3.LUT R7, R3, 0x80000000, R7, 0x48, !PT ;  /* 0x8000000003077812 */ /* 0x000fc800078e4807 */
[----:B------:R-:W-:-:S07]  /*0a50*/  LOP3.LUT R15, R7, R15, RZ, 0xfc, !PT ;  /* 0x0000000f070f7212 */ /* 0x000fce00078efcff */
[----:B------:R-:W-:Y:S05]  /*0a60*/  @!P0 BRA `(.L_x_15) ;  /* 0x00000000006c8947 */ /* 0x000fea0003800000 */
[----:B------:R-:W-:Y:S01]  /*0a70*/  IMAD.MOV R3, RZ, RZ, -R16 ;  /* 0x000000ffff037224 */ /* 0x000fe200078e0a10 */
[----:B------:R-:W-:-:S06]  /*0a80*/  MOV R2, RZ ;  /* 0x000000ff00027202 */ /* 0x000fcc0000000f00 */
[----:B------:R-:W-:Y:S02]  /*0a90*/  DFMA R2, R10, -R2, R8 ;  /* 0x800000020a02722b */ /* 0x000fe40000000008 */
[----:B------:R-:W-:-:S04]  /*0aa0*/  DMUL.RP R8, R8, R14 ;  /* 0x0000000e08087228 */ /* 0x000fc80000008000 */
[----:B------:R-:W-:-:S04]  /*0ab0*/  IADD3 R2, PT, PT, -R16, -0x43300000, RZ ;  /* 0xbcd0000010027810 */ /* 0x000fc80007ffe1ff */
[----:B------:R-:W-:Y:S02]  /*0ac0*/  FSETP.NEU.AND P0, PT, |R3|, R2, PT ;  /* 0x000000020300720b */ /* 0x000fe40003f0d200 */
[----:B------:R-:W-:Y:S02]  /*0ad0*/  LOP3.LUT R7, R9, R7, RZ, 0x3c, !PT ;  /* 0x0000000709077212 */ /* 0x000fe400078e3cff */
[----:B------:R-:W-:Y:S02]  /*0ae0*/  FSEL R10, R8, R10, !P0 ;  /* 0x0000000a080a7208 */ /* 0x000fe40004000000 */
[----:B------:R-:W-:Y:S01]  /*0af0*/  FSEL R11, R7, R11, !P0 ;  /* 0x0000000b070b7208 */ /* 0x000fe20004000000 */
[----:B------:R-:W-:Y:S06]  /*0b00*/  BRA `(.L_x_15) ;  /* 0x0000000000447947 */ /* 0x000fec0003800000 */
.L_x_14:
[----:B------:R-:W-:-:S14]  /*0b10*/  DSETP.NAN.AND P0, PT, R6, R6, PT ;  /* 0x000000060600722a */ /* 0x000fdc0003f08000 */
[----:B------:R-:W-:Y:S05]  /*0b20*/  @P0 BRA `(.L_x_16) ;  /* 0x0000000000340947 */ /* 0x000fea0003800000 */
[----:B------:R-:W-:Y:S01]  /*0b30*/  ISETP.NE.AND P0, PT, R19, R18, PT ;  /* 0x000000121300720c */ /* 0x000fe20003f05270 */
[----:B------:R-:W-:Y:S02]  /*0b40*/  IMAD.MOV.U32 R10, RZ, RZ, 0x0 ;  /* 0x00000000ff0a7424 */ /* 0x000fe400078e00ff */
[----:B------:R-:W-:-:S10]  /*0b50*/  IMAD.MOV.U32 R11, RZ, RZ, -0x80000 ;  /* 0xfff80000ff0b7424 */ /* 0x000fd400078e00ff */
[----:B------:R-:W-:Y:S05]  /*0b60*/  @!P0 BRA `(.L_x_15) ;  /* 0x00000000002c8947 */ /* 0x000fea0003800000 */
[----:B------:R-:W-:Y:S02]  /*0b70*/  ISETP.NE.AND P0, PT, R19, 0x7ff00000, PT ;  /* 0x7ff000001300780c */ /* 0x000fe40003f05270 */
[----:B------:R-:W-:Y:S02]  /*0b80*/  LOP3.LUT R6, R7, 0x40100000, RZ, 0x3c, !PT ;  /* 0x4010000007067812 */ /* 0x000fe400078e3cff */
[----:B------:R-:W-:Y:S02]  /*0b90*/  ISETP.EQ.OR P0, PT, R18, RZ, !P0 ;  /* 0x000000ff1200720c */ /* 0x000fe40004702670 */
[----:B------:R-:W-:-:S11]  /*0ba0*/  LOP3.LUT R11, R6, 0x80000000, RZ, 0xc0, !PT ;  /* 0x80000000060b7812 */ /* 0x000fd600078ec0ff */
[----:B------:R-:W-:Y:S01]  /*0bb0*/  @P0 LOP3.LUT R2, R11, 0x7ff00000, RZ, 0xfc, !PT ;  /* 0x7ff000000b020812 */ /* 0x000fe200078efcff */
[----:B------:R-:W-:Y:S02]  /*0bc0*/  @!P0 IMAD.MOV.U32 R10, RZ, RZ, RZ ;  /* 0x000000ffff0a8224 */ /* 0x000fe400078e00ff */
[----:B------:R-:W-:Y:S02]  /*0bd0*/  @P0 IMAD.MOV.U32 R10, RZ, RZ, RZ ;  /* 0x000000ffff0a0224 */ /* 0x000fe400078e00ff */
[----:B------:R-:W-:Y:S01]  /*0be0*/  @P0 IMAD.MOV.U32 R11, RZ, RZ, R2 ;  /* 0x000000ffff0b0224 */ /* 0x000fe200078e0002 */
[----:B------:R-:W-:Y:S06]  /*0bf0*/  BRA `(.L_x_15) ;  /* 0x0000000000087947 */ /* 0x000fec0003800000 */
.L_x_16:
[----:B------:R-:W-:Y:S01]  /*0c00*/  LOP3.LUT R11, R7, 0x80000, RZ, 0xfc, !PT ;  /* 0x00080000070b7812 */ /* 0x000fe200078efcff */
[----:B------:R-:W-:-:S07]  /*0c10*/  IMAD.MOV.U32 R10, RZ, RZ, R6 ;  /* 0x000000ffff0a7224 */ /* 0x000fce00078e0006 */
.L_x_15:
[----:B------:R-:W-:Y:S05]  /*0c20*/  BSYNC.RECONVERGENT B1 ;  /* 0x0000000000017941 */ /* 0x000fea0003800200 */
.L_x_13:
[----:B------:R-:W-:Y:S01]  /*0c30*/  IMAD.MOV.U32 R2, RZ, RZ, R4 ;  /* 0x000000ffff027224 */ /* 0x000fe200078e0004 */
[----:B------:R-:W-:-:S04]  /*0c40*/  MOV R3, 0x0 ;  /* 0x0000000000037802 */ /* 0x000fc80000000f00 */
[----:B------:R-:W-:Y:S05]  /*0c50*/  RET.REL.NODEC R2 `(_Z2piPd) ;  /* 0xfffffff002e87950 */ /* 0x000fea0003c3ffff */
        .weak           $__internal_1_$__cuda_sm20_div_u64
        .type           $__internal_1_$__cuda_sm20_div_u64,@function
        .size           $__internal_1_$__cuda_sm20_div_u64,(.L_x_19 - $__internal_1_$__cuda_sm20_div_u64)
$__internal_1_$__cuda_sm20_div_u64:
[----:B------:R-:W0:Y:S08]  /*0c60*/  I2F.U64.RP R12, R2 ;  /* 0x00000002000c7312 */ /* 0x000e300000309000 */
[----:B0-----:R-:W0:Y:S02]  /*0c70*/  MUFU.RCP R12, R12 ;  /* 0x0000000c000c7308 */ /* 0x001e240000001000 */
[----:B0-----:R-:W-:-:S06]  /*0c80*/  VIADD R8, R12, 0x1ffffffe ;  /* 0x1ffffffe0c087836 */ /* 0x001fcc0000000000 */
[----:B------:R-:W0:Y:S02]  /*0c90*/  F2I.U64.TRUNC R8, R8 ;  /* 0x0000000800087311 */ /* 0x000e24000020d800 */
[----:B0-----:R-:W-:-:S04]  /*0ca0*/  IMAD.WIDE.U32 R10, R8, R2, RZ ;  /* 0x00000002080a7225 */ /* 0x001fc800078e00ff */
[----:B------:R-:W-:Y:S01]  /*0cb0*/  IMAD R11, R8, R3, R11 ;  /* 0x00000003080b7224 */ /* 0x000fe200078e020b */
[----:B------:R-:W-:-:S03]  /*0cc0*/  IADD3 R13, P0, PT, RZ, -R10, RZ ;  /* 0x8000000aff0d7210 */ /* 0x000fc60007f1e0ff */
[----:B------:R-:W-:Y:S02]  /*0cd0*/  IMAD R11, R9, R2, R11 ;  /* 0x00000002090b7224 */ /* 0x000fe400078e020b */
[----:B------:R-:W-:-:S04]  /*0ce0*/  IMAD.HI.U32 R10, R8, R13, RZ ;  /* 0x0000000d080a7227 */ /* 0x000fc800078e00ff */
[----:B------:R-:W-:Y:S02]  /*0cf0*/  IMAD.X R15, RZ, RZ, ~R11, P0 ;  /* 0x000000ffff0f7224 */ /* 0x000fe400000e0e0b */
[----:B------:R-:W-:Y:S02]  /*0d00*/  IMAD.MOV.U32 R11, RZ, RZ, R8 ;  /* 0x000000ffff0b7224 */ /* 0x000fe400078e0008 */
[-C--:B------:R-:W-:Y:S02]  /*0d10*/  IMAD R17, R9, R15.reuse, RZ ;  /* 0x0000000f09117224 */ /* 0x080fe400078e02ff */
[----:B------:R-:W-:-:S04]  /*0d20*/  IMAD.WIDE.U32 R10, P0, R8, R15, R10 ;  /* 0x0000000f080a7225 */ /* 0x000fc8000780000a */
[----:B------:R-:W-:-:S04]  /*0d30*/  IMAD.HI.U32 R15, R9, R15, RZ ;  /* 0x0000000f090f7227 */ /* 0x000fc800078e00ff */
[----:B------:R-:W-:-:S05]  /*0d40*/  IMAD.HI.U32 R10, P1, R9, R13, R10 ;  /* 0x0000000d090a7227 */ /* 0x000fca000782000a */
[----:B------:R-:W-:Y:S01]  /*0d50*/  IADD3 R11, P2, PT, R17, R10, RZ ;  /* 0x0000000a110b7210 */ /* 0x000fe20007f5e0ff */
[----:B------:R-:W-:-:S04]  /*0d60*/  IMAD.X R10, R15, 0x1, R9, P0 ;  /* 0x000000010f0a7824 */ /* 0x000fc800000e0609 */
[----:B------:R-:W-:Y:S01]  /*0d70*/  IMAD.WIDE.U32 R8, R11, R2, RZ ;  /* 0x000000020b087225 */ /* 0x000fe200078e00ff */
[----:B------:R-:W-:-:S03]  /*0d80*/  IADD3.X R13, PT, PT, RZ, RZ, R10, P2, P1 ;  /* 0x000000ffff0d7210 */ /* 0x000fc600017e240a */
[----:B------:R-:W-:Y:S01]  /*0d90*/  IMAD R9, R11, R3, R9 ;  /* 0x000000030b097224 */ /* 0x000fe200078e0209 */
[----:B------:R-:W-:-:S03]  /*0da0*/  IADD3 R15, P0, PT, RZ, -R8, RZ ;  /* 0x80000008ff0f7210 */ /* 0x000fc60007f1e0ff */
[----:B------:R-:W-:Y:S02]  /*0db0*/  IMAD R9, R13, R2, R9 ;  /* 0x000000020d097224 */ /* 0x000fe400078e0209 */
[----:B------:R-:W-:-:S04]  /*0dc0*/  IMAD.HI.U32 R10, R11, R15, RZ ;  /* 0x0000000f0b0a7227 */ /* 0x000fc800078e00ff */
[----:B------:R-:W-:Y:S02]  /*0dd0*/  IMAD.X R8, RZ, RZ, ~R9, P0 ;  /* 0x000000ffff087224 */ /* 0x000fe400000e0e09 */
[----:B------:R-:W-:Y:S02]  /*0de0*/  IMAD.MOV.U32 R9, RZ, RZ, RZ ;  /* 0x000000ffff097224 */ /* 0x000fe400078e00ff */
[----:B------:R-:W-:-:S04]  /*0df0*/  IMAD.WIDE.U32 R10, P0, R11, R8, R10 ;  /* 0x000000080b0a7225 */ /* 0x000fc8000780000a */
[C---:B------:R-:W-:Y:S02]  /*0e00*/  IMAD R12, R13.reuse, R8, RZ ;  /* 0x000000080d0c7224 */ /* 0x040fe400078e02ff */
[----:B------:R-:W-:-:S04]  /*0e10*/  IMAD.HI.U32 R11, P1, R13, R15, R10 ;  /* 0x0000000f0d0b7227 */ /* 0x000fc8000782000a */
[----:B------:R-:W-:Y:S01]  /*0e20*/  IMAD.HI.U32 R8, R13, R8, RZ ;  /* 0x000000080d087227 */ /* 0x000fe200078e00ff */
[----:B------:R-:W-:-:S03]  /*0e30*/  IADD3 R11, P2, PT, R12, R11, RZ ;  /* 0x0000000b0c0b7210 */ /* 0x000fc60007f5e0ff */
[----:B------:R-:W-:Y:S02]  /*0e40*/  IMAD.X R13, R8, 0x1, R13, P0 ;  /* 0x00000001080d7824 */ /* 0x000fe400000e060d */
[----:B------:R-:W-:-:S03]  /*0e50*/  IMAD.HI.U32 R8, R11, R7, RZ ;  /* 0x000000070b087227 */ /* 0x000fc600078e00ff */
[----:B------:R-:W-:Y:S01]  /*0e60*/  IADD3.X R13, PT, PT, RZ, RZ, R13, P2, P1 ;  /* 0x000000ffff0d7210 */ /* 0x000fe200017e240d */
[----:B------:R-:W-:-:S04]  /*0e70*/  IMAD.WIDE.U32 R8, R11, R4, R8 ;  /* 0x000000040b087225 */ /* 0x000fc800078e0008 */
[C---:B------:R-:W-:Y:S02]  /*0e80*/  IMAD R11, R13.reuse, R4, RZ ;  /* 0x000000040d0b7224 */ /* 0x040fe400078e02ff */
[----:B------:R-:W-:-:S04]  /*0e90*/  IMAD.HI.U32 R8, P0, R13, R7, R8 ;  /* 0x000000070d087227 */ /* 0x000fc80007800008 */
[----:B------:R-:W-:Y:S01]  /*0ea0*/  IMAD.HI.U32 R10, R13, R4, RZ ;  /* 0x000000040d0a7227 */ /* 0x000fe200078e00ff */
[----:B------:R-:W-:-:S04]  /*0eb0*/  IADD3 R11, P1, PT, R11, R8, RZ ;  /* 0x000000080b0b7210 */ /* 0x000fc80007f3e0ff */
[----:B------:R-:W-:Y:S01]  /*0ec0*/  IADD3.X R10, PT, PT, R10, RZ, RZ, P0, !PT ;  /* 0x000000ff0a0a7210 */ /* 0x000fe200007fe4ff */
[----:B------:R-:W-:-:S04]  /*0ed0*/  IMAD.WIDE.U32 R8, R11, R2, RZ ;  /* 0x000000020b087225 */ /* 0x000fc800078e00ff */
[----:B------:R-:W-:Y:S01]  /*0ee0*/  IMAD.X R13, RZ, RZ, R10, P1 ;  /* 0x000000ffff0d7224 */ /* 0x000fe200008e060a */
[----:B------:R-:W-:Y:S01]  /*0ef0*/  IADD3 R15, P1, PT, -R8, R7, RZ ;  /* 0x00000007080f7210 */ /* 0x000fe20007f3e1ff */
[----:B------:R-:W-:-:S03]  /*0f00*/  IMAD R9, R11, R3, R9 ;  /* 0x000000030b097224 */ /* 0x000fc600078e0209 */
[-C--:B------:R-:W-:Y:S01]  /*0f10*/  ISETP.GE.U32.AND P0, PT, R15, R2.reuse, PT ;  /* 0x000000020f00720c */ /* 0x080fe20003f06070 */
[----:B------:R-:W-:Y:S01]  /*0f20*/  IMAD R9, R13, R2, R9 ;  /* 0x000000020d097224 */ /* 0x000fe200078e0209 */
[----:B------:R-:W-:-:S03]  /*0f30*/  IADD3 R7, P2, PT, -R2, R15, RZ ;  /* 0x0000000f02077210 */ /* 0x000fc60007f5e1ff */
[----:B------:R-:W-:Y:S01]  /*0f40*/  IMAD.X R12, R4, 0x1, ~R9, P1 ;  /* 0x00000001040c7824 */ /* 0x000fe200008e0e09 */
[----:B------:R-:W-:-:S03]  /*0f50*/  IADD3 R4, P1, PT, R11, 0x1, RZ ;  /* 0x000000010b047810 */ /* 0x000fc60007f3e0ff */
[C---:B------:R-:W-:Y:S01]  /*0f60*/  IMAD.X R10, R12.reuse, 0x1, ~R3, P2 ;  /* 0x000000010c0a7824 */ /* 0x040fe200010e0e03 */
[----:B------:R-:W-:Y:S01]  /*0f70*/  ISETP.GE.U32.AND.EX P0, PT, R12, R3, PT, P0 ;  /* 0x000000030c00720c */ /* 0x000fe20003f06100 */
[----:B------:R-:W-:Y:S01]  /*0f80*/  IMAD.X R8, RZ, RZ, R13, P1 ;  /* 0x000000ffff087224 */ /* 0x000fe200008e060d */
[----:B------:R-:W-:Y:S02]  /*0f90*/  ISETP.NE.U32.AND P1, PT, R2, RZ, PT ;  /* 0x000000ff0200720c */ /* 0x000fe40003f25070 */
[----:B------:R-:W-:Y:S02]  /*0fa0*/  SEL R11, R4, R11, P0 ;  /* 0x0000000b040b7207 */ /* 0x000fe40000000000 */
[----:B------:R-:W-:Y:S02]  /*0fb0*/  SEL R7, R7, R15, P0 ;  /* 0x0000000f07077207 */ /* 0x000fe40000000000 */
[----:B------:R-:W-:Y:S02]  /*0fc0*/  SEL R8, R8, R13, P0 ;  /* 0x0000000d08087207 */ /* 0x000fe40000000000 */
[----:B------:R-:W-:-:S02]  /*0fd0*/  IADD3 R4, P2, PT, R11, 0x1, RZ ;  /* 0x000000010b047810 */ /* 0x000fc40007f5e0ff */
[----:B------:R-:W-:Y:S02]  /*0fe0*/  SEL R10, R10, R12, P0 ;  /* 0x0000000c0a0a7207 */ /* 0x000fe40000000000 */
[----:B------:R-:W-:Y:S01]  /*0ff0*/  ISETP.GE.U32.AND P0, PT, R7, R2, PT ;  /* 0x000000020700720c */ /* 0x000fe20003f06070 */
[----:B------:R-:W-:Y:S01]  /*1000*/  IMAD.X R9, RZ, RZ, R8, P2 ;  /* 0x000000ffff097224 */ /* 0x000fe200010e0608 */
[----:B------:R-:W-:Y:S01]  /*1010*/  ISETP.NE.AND.EX P1, PT, R3, RZ, PT, P1 ;  /* 0x000000ff0300720c */ /* 0x000fe20003f25310 */
[----:B------:R-:W-:Y:S01]  /*1020*/  IMAD.MOV.U32 R7, RZ, RZ, 0x0 ;  /* 0x00000000ff077424 */ /* 0x000fe200078e00ff */
[----:B------:R-:W-:-:S04]  /*1030*/  ISETP.GE.U32.AND.EX P0, PT, R10, R3, PT, P0 ;  /* 0x000000030a00720c */ /* 0x000fc80003f06100 */
[----:B------:R-:W-:Y:S02]  /*1040*/  SEL R4, R4, R11, P0 ;  /* 0x0000000b04047207 */ /* 0x000fe40000000000 */
[----:B------:R-:W-:Y:S02]  /*1050*/  SEL R9, R9, R8, P0 ;  /* 0x0000000809097207 */ /* 0x000fe40000000000 */
[----:B------:R-:W-:Y:S02]  /*1060*/  SEL R4, R4, 0xffffffff, P1 ;  /* 0xffffffff04047807 */ /* 0x000fe40000800000 */
[----:B------:R-:W-:Y:S01]  /*1070*/  SEL R9, R9, 0xffffffff, P1 ;  /* 0xffffffff09097807 */ /* 0x000fe20000800000 */
[----:B------:R-:W-:Y:S06]  /*1080*/  RET.REL.NODEC R6 `(_Z2piPd) ;  /* 0xffffffec06dc7950 */ /* 0x000fec0003c3ffff */
.L_x_17:
[----:B------:R-:W-:-:S00]  /*1090*/  BRA `(.L_x_17) ;  /* 0xfffffffc00fc7947 */ /* 0x000fc0000383ffff */
[----:B------:R-:W-:-:S00]  /*10a0*/  NOP ;  /* 0x0000000000007918 */ /* 0x000fc00000000000 */
        /* <DEDUP_REMOVED lines=13> */
.L_x_19:


//--------------------- .nv.shared.reserved.0     --------------------------
	.section	.nv.shared.reserved.0,"aw",@nobits
	.weak		__nv_reservedSMEM_offset_0_alias
	.size		__nv_reservedSMEM_offset_0_alias, 0, 64
	.other		__nv_reservedSMEM_offset_0_alias,@"STO_CUDA_RESERVED_SHARED STV_DEFAULT"
__nv_reservedSMEM_offset_0_alias:
	.zero		0
	.zero		64


//--------------------- .nv.constant0._Z2piPd     --------------------------
	.section	.nv.constant0._Z2piPd,"a",@progbits
	.sectionflags	@""
	.align	4
.nv.constant0._Z2piPd:
	.zero		904


//--------------------- SYMBOLS --------------------------

	.type		.nv.reservedSmem.offset0,@object
	.size		.nv.reservedSmem.offset0,0x4
